//
// Generated by NVIDIA NVVM Compiler
//
// Compiler Build ID: CL-36424714
// Cuda compilation tools, release 13.0, V13.0.88
// Based on NVVM 20.0.0
//

.version 9.0
.target sm_100
.address_size 64

	// .globl	_Z11KMP_PATTERNPcPS_PiS1_iPb

.visible .entry _Z11KMP_PATTERNPcPS_PiS1_iPb(
	.param .u64 .ptr .align 1 _Z11KMP_PATTERNPcPS_PiS1_iPb_param_0,
	.param .u64 .ptr .align 1 _Z11KMP_PATTERNPcPS_PiS1_iPb_param_1,
	.param .u64 .ptr .align 1 _Z11KMP_PATTERNPcPS_PiS1_iPb_param_2,
	.param .u64 .ptr .align 1 _Z11KMP_PATTERNPcPS_PiS1_iPb_param_3,
	.param .u32 _Z11KMP_PATTERNPcPS_PiS1_iPb_param_4,
	.param .u64 .ptr .align 1 _Z11KMP_PATTERNPcPS_PiS1_iPb_param_5
)
{


	ret;

}
	// .globl	_Z3KMPPcPS_PiS1_iPb
.visible .entry _Z3KMPPcPS_PiS1_iPb(
	.param .u64 .ptr .align 1 _Z3KMPPcPS_PiS1_iPb_param_0,
	.param .u64 .ptr .align 1 _Z3KMPPcPS_PiS1_iPb_param_1,
	.param .u64 .ptr .align 1 _Z3KMPPcPS_PiS1_iPb_param_2,
	.param .u64 .ptr .align 1 _Z3KMPPcPS_PiS1_iPb_param_3,
	.param .u32 _Z3KMPPcPS_PiS1_iPb_param_4,
	.param .u64 .ptr .align 1 _Z3KMPPcPS_PiS1_iPb_param_5
)
{
	.reg .pred 	%p<9>;
	.reg .b16 	%rs<5>;
	.reg .b32 	%r<28>;
	.reg .b64 	%rd<27>;

	ld.param.u64 	%rd6, [_Z3KMPPcPS_PiS1_iPb_param_0];
	ld.param.u64 	%rd8, [_Z3KMPPcPS_PiS1_iPb_param_1];
	ld.param.u64 	%rd9, [_Z3KMPPcPS_PiS1_iPb_param_2];
	ld.param.u64 	%rd7, [_Z3KMPPcPS_PiS1_iPb_param_3];
	ld.param.u32 	%r17, [_Z3KMPPcPS_PiS1_iPb_param_4];
	ld.param.u64 	%rd10, [_Z3KMPPcPS_PiS1_iPb_param_5];
	cvta.to.global.u64 	%rd1, %rd10;
	cvta.to.global.u64 	%rd11, %rd9;
	cvta.to.global.u64 	%rd12, %rd8;
	mov.u32 	%r1, %ctaid.x;
	mul.wide.u32 	%rd13, %r1, 8;
	add.s64 	%rd14, %rd12, %rd13;
	ld.global.u64 	%rd2, [%rd14];
	mul.wide.u32 	%rd15, %r1, 4;
	add.s64 	%rd16, %rd11, %rd15;
	ld.global.u32 	%r2, [%rd16];
	mov.u32 	%r23, %tid.x;
	setp.ge.s32 	%p1, %r23, %r2;
	@%p1 bra 	$L__BB1_13;
	mov.u32 	%r4, %ntid.x;
	cvta.to.global.u64 	%rd3, %rd2;
	cvta.to.global.u64 	%rd4, %rd6;
	cvta.to.global.u64 	%rd5, %rd7;
$L__BB1_2:
	mul.lo.s32 	%r26, %r23, %r17;
	setp.gt.s32 	%p2, %r26, %r2;
	@%p2 bra 	$L__BB1_14;
	shl.b32 	%r18, %r17, 1;
	add.s32 	%r19, %r26, %r18;
	add.s32 	%r20, %r19, -1;
	min.s32 	%r7, %r20, %r2;
	setp.ge.s32 	%p3, %r26, %r7;
	@%p3 bra 	$L__BB1_12;
	mov.b32 	%r27, 0;
$L__BB1_5:
	cvt.s64.s32 	%rd17, %r26;
	add.s64 	%rd18, %rd3, %rd17;
	ld.global.u8 	%rs1, [%rd18];
	cvt.s64.s32 	%rd19, %r27;
	add.s64 	%rd20, %rd4, %rd19;
	ld.global.u8 	%rs2, [%rd20];
	setp.ne.s16 	%p4, %rs1, %rs2;
	@%p4 bra 	$L__BB1_8;
	add.s32 	%r26, %r26, 1;
	add.s32 	%r27, %r27, 1;
	setp.ne.s32 	%p6, %r27, %r17;
	@%p6 bra 	$L__BB1_11;
	cvt.u64.u32 	%rd25, %r1;
	add.s64 	%rd26, %rd1, %rd25;
	mov.b16 	%rs4, 1;
	st.global.u8 	[%rd26], %rs4;
	bra.uni 	$L__BB1_14;
$L__BB1_8:
	setp.lt.s32 	%p5, %r27, 1;
	@%p5 bra 	$L__BB1_10;
	add.s32 	%r22, %r27, -1;
	mul.wide.u32 	%rd21, %r22, 4;
	add.s64 	%rd22, %rd5, %rd21;
	ld.global.u32 	%r27, [%rd22];
	bra.uni 	$L__BB1_11;
$L__BB1_10:
	add.s32 	%r26, %r26, 1;
$L__BB1_11:
	setp.lt.s32 	%p7, %r26, %r7;
	@%p7 bra 	$L__BB1_5;
$L__BB1_12:
	add.s32 	%r23, %r23, %r4;
	setp.lt.s32 	%p8, %r23, %r2;
	@%p8 bra 	$L__BB1_2;
$L__BB1_13:
	cvt.u64.u32 	%rd23, %r1;
	add.s64 	%rd24, %rd1, %rd23;
	mov.b16 	%rs3, 0;
	st.global.u8 	[%rd24], %rs3;
$L__BB1_14:
	ret;

}


// ===== COMPILED SASS (sm_100) =====

	.target	sm_100

	.elftype	@"ET_EXEC"


//--------------------- .note.nv.tkinfo           --------------------------
	.section	.note.nv.tkinfo,"",@"SHT_NOTE"
	.sectionflags	@"SHF_NOTE_NV_TKINFO"
	.tkinfo
        /*0018*/ 	.word	0x00000002
        /*0030*/ 	.string	""
        /*0030*/ 	.string	"ptxas"
        /*0030*/ 	.string	"Cuda compilation tools, release 13.0, V13.0.88"
        /*0030*/ 	.string	"Build cuda_13.0.r13.0/compiler.36424714_0"
        /*0030*/ 	.string	"-arch sm_100 -m 64 "



//--------------------- .note.nv.cuinfo           --------------------------
	.section	.note.nv.cuinfo,"",@"SHT_NOTE"
	.sectionflags	@"SHF_NOTE_NV_CUINFO"
        /*0018*/ 	.short	0x0002
        /*001a*/ 	.short	0x0064
        /*001c*/ 	.short	0x0082
	.zero		2


//--------------------- .nv.info                  --------------------------
	.section	.nv.info,"",@"SHT_CUDA_INFO"
	.align	4


	//----- nvinfo : EIATTR_REGCOUNT
	.align		4
        /*0000*/ 	.byte	0x04, 0x2f
        /*0002*/ 	.short	(.L_1 - .L_0)
	.align		4
.L_0:
        /*0004*/ 	.word	index@(_Z11KMP_PATTERNPcPS_PiS1_iPb)
        /*0008*/ 	.word	0x00000004


	//----- nvinfo : EIATTR_FRAME_SIZE
	.align		4
.L_1:
        /*000c*/ 	.byte	0x04, 0x11
        /*000e*/ 	.short	(.L_3 - .L_2)
	.align		4
.L_2:
        /*0010*/ 	.word	index@(_Z11KMP_PATTERNPcPS_PiS1_iPb)
        /*0014*/ 	.word	0x00000000


	//----- nvinfo : EIATTR_REGCOUNT
	.align		4
.L_3:
        /*0018*/ 	.byte	0x04, 0x2f
        /*001a*/ 	.short	(.L_5 - .L_4)
	.align		4
.L_4:
        /*001c*/ 	.word	index@(_Z3KMPPcPS_PiS1_iPb)
        /*0020*/ 	.word	0x00000013


	//----- nvinfo : EIATTR_FRAME_SIZE
	.align		4
.L_5:
        /*0024*/ 	.byte	0x04, 0x11
        /*0026*/ 	.short	(.L_7 - .L_6)
	.align		4
.L_6:
        /*0028*/ 	.word	index@(_Z3KMPPcPS_PiS1_iPb)
        /*002c*/ 	.word	0x00000000


	//----- nvinfo : EIATTR_MIN_STACK_SIZE
	.align		4
.L_7:
        /*0030*/ 	.byte	0x04, 0x12
        /*0032*/ 	.short	(.L_9 - .L_8)
	.align		4
.L_8:
        /*0034*/ 	.word	index@(_Z3KMPPcPS_PiS1_iPb)
        /*0038*/ 	.word	0x00000000


	//----- nvinfo : EIATTR_MIN_STACK_SIZE
	.align		4
.L_9:
        /*003c*/ 	.byte	0x04, 0x12
        /*003e*/ 	.short	(.L_11 - .L_10)
	.align		4
.L_10:
        /*0040*/ 	.word	index@(_Z11KMP_PATTERNPcPS_PiS1_iPb)
        /*0044*/ 	.word	0x00000000
.L_11:


//--------------------- .nv.compat                --------------------------
	.section	.nv.compat,"",@"SHT_CUDA_COMPAT_INFO"
	.align	4
        /*0000*/ 	.byte	0x02, 0x09, 0x00, 0x00, 0x02, 0x02, 0x01, 0x00, 0x02, 0x05, 0x05, 0x00, 0x03, 0x07, 0x01, 0x01
        /*0010*/ 	.byte	0x02, 0x03, 0x00, 0x00, 0x02, 0x06, 0x01, 0x00, 0x04, 0x0b, 0x08, 0x00, 0x09, 0x00, 0x00, 0x00
        /*0020*/ 	.byte	0x00, 0x00, 0x00, 0x00


//--------------------- .nv.info._Z3KMPPcPS_PiS1_iPb --------------------------
	.section	.nv.info._Z3KMPPcPS_PiS1_iPb,"",@"SHT_CUDA_INFO"
	.sectionflags	@""
	.align	4


	//----- nvinfo : EIATTR_CUDA_API_VERSION
	.align		4
        /*0000*/ 	.byte	0x04, 0x37
        /*0002*/ 	.short	(.L_13 - .L_12)
.L_12:
        /*0004*/ 	.word	0x00000082


	//----- nvinfo : EIATTR_KPARAM_INFO
	.align		4
.L_13:
        /*0008*/ 	.byte	0x04, 0x17
        /*000a*/ 	.short	(.L_15 - .L_14)
.L_14:
        /*000c*/ 	.word	0x00000000
        /*0010*/ 	.short	0x0005
        /*0012*/ 	.short	0x0028
        /*0014*/ 	.byte	0x00, 0xf5, 0x21, 0x00


	//----- nvinfo : EIATTR_KPARAM_INFO
	.align		4
.L_15:
        /*0018*/ 	.byte	0x04, 0x17
        /*001a*/ 	.short	(.L_17 - .L_16)
.L_16:
        /*001c*/ 	.word	0x00000000
        /*0020*/ 	.short	0x0004
        /*0022*/ 	.short	0x0020
        /*0024*/ 	.byte	0x00, 0xf0, 0x11, 0x00


	//----- nvinfo : EIATTR_KPARAM_INFO
	.align		4
.L_17:
        /*0028*/ 	.byte	0x04, 0x17
        /*002a*/ 	.short	(.L_19 - .L_18)
.L_18:
        /*002c*/ 	.word	0x00000000
        /*0030*/ 	.short	0x0003
        /*0032*/ 	.short	0x0018
        /*0034*/ 	.byte	0x00, 0xf5, 0x21, 0x00


	//----- nvinfo : EIATTR_KPARAM_INFO
	.align		4
.L_19:
        /*0038*/ 	.byte	0x04, 0x17
        /*003a*/ 	.short	(.L_21 - .L_20)
.L_20:
        /*003c*/ 	.word	0x00000000
        /*0040*/ 	.short	0x0002
        /*0042*/ 	.short	0x0010
        /*0044*/ 	.byte	0x00, 0xf5, 0x21, 0x00


	//----- nvinfo : EIATTR_KPARAM_INFO
	.align		4
.L_21:
        /*0048*/ 	.byte	0x04, 0x17
        /*004a*/ 	.short	(.L_23 - .L_22)
.L_22:
        /*004c*/ 	.word	0x00000000
        /*0050*/ 	.short	0x0001
        /*0052*/ 	.short	0x0008
        /*0054*/ 	.byte	0x00, 0xf5, 0x21, 0x00


	//----- nvinfo : EIATTR_KPARAM_INFO
	.align		4
.L_23:
        /*0058*/ 	.byte	0x04, 0x17
        /*005a*/ 	.short	(.L_25 - .L_24)
.L_24:
        /*005c*/ 	.word	0x00000000
        /*0060*/ 	.short	0x0000
        /*0062*/ 	.short	0x0000
        /*0064*/ 	.byte	0x00, 0xf5, 0x21, 0x00


	//----- nvinfo : EIATTR_SPARSE_MMA_MASK
	.align		4
.L_25:
        /*0068*/ 	.byte	0x03, 0x50
        /*006a*/ 	.short	0x0000


	//----- nvinfo : EIATTR_MAXREG_COUNT
	.align		4
        /*006c*/ 	.byte	0x03, 0x1b
        /*006e*/ 	.short	0x00ff


	//----- nvinfo : EIATTR_MERCURY_ISA_VERSION
	.align		4
        /*0070*/ 	.byte	0x03, 0x5f
        /*0072*/ 	.short	0x0101


	//----- nvinfo : EIATTR_VRC_CTA_INIT_COUNT
	.align		4
        /*0074*/ 	.byte	0x02, 0x4a
	.zero		1
	.zero		1


	//----- nvinfo : EIATTR_EXIT_INSTR_OFFSETS
	.align		4
        /*0078*/ 	.byte	0x04, 0x1c
        /*007a*/ 	.short	(.L_27 - .L_26)


	//   ....[0]....
.L_26:
        /*007c*/ 	.word	0x00000130


	//   ....[1]....
        /*0080*/ 	.word	0x00000300


	//   ....[2]....
        /*0084*/ 	.word	0x00000420


	//----- nvinfo : EIATTR_CRS_STACK_SIZE
	.align		4
.L_27:
        /*0088*/ 	.byte	0x04, 0x1e
        /*008a*/ 	.short	(.L_29 - .L_28)
.L_28:
        /*008c*/ 	.word	0x00000000


	//----- nvinfo : EIATTR_CBANK_PARAM_SIZE
	.align		4
.L_29:
        /*0090*/ 	.byte	0x03, 0x19
        /*0092*/ 	.short	0x0030


	//----- nvinfo : EIATTR_PARAM_CBANK
	.align		4
        /*0094*/ 	.byte	0x04, 0x0a
        /*0096*/ 	.short	(.L_31 - .L_30)
	.align		4
.L_30:
        /*0098*/ 	.word	index@(.nv.constant0._Z3KMPPcPS_PiS1_iPb)
        /*009c*/ 	.short	0x0380
        /*009e*/ 	.short	0x0030


	//----- nvinfo : EIATTR_SW_WAR
	.align		4
.L_31:
        /*00a0*/ 	.byte	0x04, 0x36
        /*00a2*/ 	.short	(.L_33 - .L_32)
.L_32:
        /*00a4*/ 	.word	0x00000008
.L_33:


//--------------------- .nv.info._Z11KMP_PATTERNPcPS_PiS1_iPb --------------------------
	.section	.nv.info._Z11KMP_PATTERNPcPS_PiS1_iPb,"",@"SHT_CUDA_INFO"
	.sectionflags	@""
	.align	4


	//----- nvinfo : EIATTR_CUDA_API_VERSION
	.align		4
        /*0000*/ 	.byte	0x04, 0x37
        /*0002*/ 	.short	(.L_35 - .L_34)
.L_34:
        /*0004*/ 	.word	0x00000082


	//----- nvinfo : EIATTR_KPARAM_INFO
	.align		4
.L_35:
        /*0008*/ 	.byte	0x04, 0x17
        /*000a*/ 	.short	(.L_37 - .L_36)
.L_36:
        /*000c*/ 	.word	0x00000000
        /*0010*/ 	.short	0x0005
        /*0012*/ 	.short	0x0028
        /*0014*/ 	.byte	0x00, 0xf5, 0x21, 0x00


	//----- nvinfo : EIATTR_KPARAM_INFO
	.align		4
.L_37:
        /*0018*/ 	.byte	0x04, 0x17
        /*001a*/ 	.short	(.L_39 - .L_38)
.L_38:
        /*001c*/ 	.word	0x00000000
        /*0020*/ 	.short	0x0004
        /*0022*/ 	.short	0x0020
        /*0024*/ 	.byte	0x00, 0xf0, 0x11, 0x00


	//----- nvinfo : EIATTR_KPARAM_INFO
	.align		4
.L_39:
        /*0028*/ 	.byte	0x04, 0x17
        /*002a*/ 	.short	(.L_41 - .L_40)
.L_40:
        /*002c*/ 	.word	0x00000000
        /*0030*/ 	.short	0x0003
        /*0032*/ 	.short	0x0018
        /*0034*/ 	.byte	0x00, 0xf5, 0x21, 0x00


	//----- nvinfo : EIATTR_KPARAM_INFO
	.align		4
.L_41:
        /*0038*/ 	.byte	0x04, 0x17
        /*003a*/ 	.short	(.L_43 - .L_42)
.L_42:
        /*003c*/ 	.word	0x00000000
        /*0040*/ 	.short	0x0002
        /*0042*/ 	.short	0x0010
        /*0044*/ 	.byte	0x00, 0xf5, 0x21, 0x00


	//----- nvinfo : EIATTR_KPARAM_INFO
	.align		4
.L_43:
        /*0048*/ 	.byte	0x04, 0x17
        /*004a*/ 	.short	(.L_45 - .L_44)
.L_44:
        /*004c*/ 	.word	0x00000000
        /*0050*/ 	.short	0x0001
        /*0052*/ 	.short	0x0008
        /*0054*/ 	.byte	0x00, 0xf5, 0x21, 0x00


	//----- nvinfo : EIATTR_KPARAM_INFO
	.align		4
.L_45:
        /*0058*/ 	.byte	0x04, 0x17
        /*005a*/ 	.short	(.L_47 - .L_46)
.L_46:
        /*005c*/ 	.word	0x00000000
        /*0060*/ 	.short	0x0000
        /*0062*/ 	.short	0x0000
        /*0064*/ 	.byte	0x00, 0xf5, 0x21, 0x00


	//----- nvinfo : EIATTR_SPARSE_MMA_MASK
	.align		4
.L_47:
        /*0068*/ 	.byte	0x03, 0x50
        /*006a*/ 	.short	0x0000


	//----- nvinfo : EIATTR_MAXREG_COUNT
	.align		4
        /*006c*/ 	.byte	0x03, 0x1b
        /*006e*/ 	.short	0x00ff


	//----- nvinfo : EIATTR_MERCURY_ISA_VERSION
	.align		4
        /*0070*/ 	.byte	0x03, 0x5f
        /*0072*/ 	.short	0x0101


	//----- nvinfo : EIATTR_VRC_CTA_INIT_COUNT
	.align		4
        /*0074*/ 	.byte	0x02, 0x4a
	.zero		1
	.zero		1


	//----- nvinfo : EIATTR_EXIT_INSTR_OFFSETS
	.align		4
        /*0078*/ 	.byte	0x04, 0x1c
        /*007a*/ 	.short	(.L_49 - .L_48)


	//   ....[0]....
.L_48:
        /*007c*/ 	.word	0x00000010


	//----- nvinfo : EIATTR_CBANK_PARAM_SIZE
	.align		4
.L_49:
        /*0080*/ 	.byte	0x03, 0x19
        /*0082*/ 	.short	0x0030


	//----- nvinfo : EIATTR_PARAM_CBANK
	.align		4
        /*0084*/ 	.byte	0x04, 0x0a
        /*0086*/ 	.short	(.L_51 - .L_50)
	.align		4
.L_50:
        /*0088*/ 	.word	index@(.nv.constant0._Z11KMP_PATTERNPcPS_PiS1_iPb)
        /*008c*/ 	.short	0x0380
        /*008e*/ 	.short	0x0030


	//----- nvinfo : EIATTR_SW_WAR
	.align		4
.L_51:
        /*0090*/ 	.byte	0x04, 0x36
        /*0092*/ 	.short	(.L_53 - .L_52)
.L_52:
        /*0094*/ 	.word	0x00000008
.L_53:


//--------------------- .nv.callgraph             --------------------------
	.section	.nv.callgraph,"",@"SHT_CUDA_CALLGRAPH"
	.align	4
	.sectionentsize	8
	.align		4
        /*0000*/ 	.word	0x00000000
	.align		4
        /*0004*/ 	.word	0xffffffff
	.align		4
        /*0008*/ 	.word	0x00000000
	.align		4
        /*000c*/ 	.word	0xfffffffe
	.align		4
        /*0010*/ 	.word	0x00000000
	.align		4
        /*0014*/ 	.word	0xfffffffd
	.align		4
        /*0018*/ 	.word	0x00000000
	.align		4
        /*001c*/ 	.word	0xfffffffc


//--------------------- .text._Z3KMPPcPS_PiS1_iPb --------------------------
	.section	.text._Z3KMPPcPS_PiS1_iPb,"ax",@progbits
	.align	128
        .global         _Z3KMPPcPS_PiS1_iPb
        .type           _Z3KMPPcPS_PiS1_iPb,@function
        .size           _Z3KMPPcPS_PiS1_iPb,(.L_x_12 - _Z3KMPPcPS_PiS1_iPb)
        .other          _Z3KMPPcPS_PiS1_iPb,@"STO_CUDA_ENTRY STV_DEFAULT"
_Z3KMPPcPS_PiS1_iPb:
.text._Z3KMPPcPS_PiS1_iPb:
[----:B------:R-:W-:Y:S01]  /*0000*/  LDC R1, c[0x0][0x37c] ;  /* 0x0000df00ff017b82 */ /* 0x000fe20000000800 */
[----:B------:R-:W0:Y:S07]  /*0010*/  S2R R0, SR_CTAID.X ;  /* 0x0000000000007919 */ /* 0x000e2e0000002500 */
[----:B------:R-:W0:Y:S01]  /*0020*/  LDC.64 R2, c[0x0][0x390] ;  /* 0x0000e400ff027b82 */ /* 0x000e220000000a00 */
[----:B------:R-:W1:Y:S01]  /*0030*/  LDCU.64 UR4, c[0x0][0x358] ;  /* 0x00006b00ff0477ac */ /* 0x000e620008000a00 */
[----:B------:R-:W2:Y:S01]  /*0040*/  S2R R11, SR_TID.X ;  /* 0x00000000000b7919 */ /* 0x000ea20000002100 */
[----:B------:R-:W3:Y:S01]  /*0050*/  LDCU UR10, c[0x0][0x3a0] ;  /* 0x00007400ff0a77ac */ /* 0x000ee20008000800 */
[----:B------:R-:W4:Y:S01]  /*0060*/  LDCU.64 UR6, c[0x0][0x380] ;  /* 0x00007000ff0677ac */ /* 0x000f220008000a00 */
[----:B0-----:R-:W-:-:S05]  /*0070*/  IMAD.WIDE.U32 R2, R0, 0x4, R2 ;  /* 0x0000000400027825 */ /* 0x001fca00078e0002 */
[----:B-1----:R-:W2:Y:S01]  /*0080*/  LDG.E R10, desc[UR4][R2.64] ;  /* 0x00000004020a7981 */ /* 0x002ea2000c1e1900 */
[----:B------:R-:W-:Y:S01]  /*0090*/  BSSY.RECONVERGENT B0, `(.L_x_0) ;  /* 0x0000034000007945 */ /* 0x000fe20003800200 */
[----:B--2---:R-:W-:-:S13]  /*00a0*/  ISETP.GE.AND P0, PT, R11, R10, PT ;  /* 0x0000000a0b00720c */ /* 0x004fda0003f06270 */
[----:B---34-:R-:W-:Y:S05]  /*00b0*/  @P0 BRA `(.L_x_1) ;  /* 0x0000000000c40947 */ /* 0x018fea0003800000 */
[----:B------:R-:W0:Y:S02]  /*00c0*/  LDC.64 R2, c[0x0][0x388] ;  /* 0x0000e200ff027b82 */ /* 0x000e240000000a00 */
[----:B0-----:R-:W-:-:S06]  /*00d0*/  IMAD.WIDE.U32 R2, R0, 0x8, R2 ;  /* 0x0000000800027825 */ /* 0x001fcc00078e0002 */
[----:B------:R-:W5:Y:S01]  /*00e0*/  LDG.E.64 R2, desc[UR4][R2.64] ;  /* 0x0000000402027981 */ /* 0x000f62000c1e1b00 */
[----:B------:R-:W0:Y:S02]  /*00f0*/  LDC R14, c[0x0][0x360] ;  /* 0x0000d800ff0e7b82 */ /* 0x000e240000000800 */
.L_x_9:
[----:B01----:R-:W1:Y:S02]  /*0100*/  LDC R4, c[0x0][0x3a0] ;  /* 0x0000e800ff047b82 */ /* 0x003e640000000800 */
[----:B-1----:R-:W-:-:S05]  /*0110*/  IMAD R5, R11, R4, RZ ;  /* 0x000000040b057224 */ /* 0x002fca00078e02ff */
[----:B------:R-:W-:-:S13]  /*0120*/  ISETP.GT.AND P0, PT, R5, R10, PT ;  /* 0x0000000a0500720c */ /* 0x000fda0003f04270 */
[----:B-----5:R-:W-:Y:S05]  /*0130*/  @P0 EXIT ;  /* 0x000000000000094d */ /* 0x020fea0003800000 */
[----:B------:R-:W-:Y:S01]  /*0140*/  IMAD.MOV.U32 R13, RZ, RZ, R5 ;  /* 0x000000ffff0d7224 */ /* 0x000fe200078e0005 */
[----:B------:R-:W-:Y:S01]  /*0150*/  BSSY.RECONVERGENT B1, `(.L_x_2) ;  /* 0x0000026000017945 */ /* 0x000fe20003800200 */
[----:B0-----:R-:W-:Y:S02]  /*0160*/  IMAD.IADD R11, R14, 0x1, R11 ;  /* 0x000000010e0b7824 */ /* 0x001fe400078e020b */
[----:B------:R-:W-:-:S03]  /*0170*/  IMAD R5, R4, 0x2, R13 ;  /* 0x0000000204057824 */ /* 0x000fc600078e020d */
[----:B------:R-:W-:Y:S02]  /*0180*/  ISETP.GE.AND P0, PT, R11, R10, PT ;  /* 0x0000000a0b00720c */ /* 0x000fe40003f06270 */
[----:B------:R-:W-:-:S04]  /*0190*/  VIADDMNMX R16, R5, 0xffffffff, R10, PT ;  /* 0xffffffff05107846 */ /* 0x000fc8000380010a */
[----:B------:R-:W-:-:S13]  /*01a0*/  ISETP.GE.AND P1, PT, R13, R16, PT ;  /* 0x000000100d00720c */ /* 0x000fda0003f26270 */
[----:B------:R-:W-:Y:S05]  /*01b0*/  @P1 BRA `(.L_x_3) ;  /* 0x00000000007c1947 */ /* 0x000fea0003800000 */
[----:B------:R-:W0:Y:S01]  /*01c0*/  LDC.64 R4, c[0x0][0x398] ;  /* 0x0000e600ff047b82 */ /* 0x000e220000000a00 */
[----:B------:R-:W-:-:S07]  /*01d0*/  IMAD.MOV.U32 R12, RZ, RZ, RZ ;  /* 0x000000ffff0c7224 */ /* 0x000fce00078e00ff */
.L_x_8:
[----:B-----5:R-:W-:Y:S02]  /*01e0*/  IADD3 R8, P2, PT, R12, UR6, RZ ;  /* 0x000000060c087c10 */ /* 0x020fe4000ff5e0ff */
[----:B-1---5:R-:W-:Y:S02]  /*01f0*/  IADD3 R6, P1, PT, R2, R13, RZ ;  /* 0x0000000d02067210 */ /* 0x022fe40007f3e0ff */
[----:B------:R-:W-:Y:S02]  /*0200*/  LEA.HI.X.SX32 R9, R12, UR7, 0x1, P2 ;  /* 0x000000070c097c11 */ /* 0x000fe400090f0eff */
[----:B------:R-:W-:-:S04]  /*0210*/  LEA.HI.X.SX32 R7, R13, R3, 0x1, P1 ;  /* 0x000000030d077211 */ /* 0x000fc800008f0eff */
[----:B------:R-:W2:Y:S04]  /*0220*/  LDG.E.U8 R9, desc[UR4][R8.64] ;  /* 0x0000000408097981 */ /* 0x000ea8000c1e1100 */
[----:B------:R-:W2:Y:S01]  /*0230*/  LDG.E.U8 R6, desc[UR4][R6.64] ;  /* 0x0000000406067981 */ /* 0x000ea2000c1e1100 */
[----:B------:R-:W-:Y:S01]  /*0240*/  BSSY.RECONVERGENT B2, `(.L_x_4) ;  /* 0x0000014000027945 */ /* 0x000fe20003800200 */
[----:B--2---:R-:W-:-:S13]  /*0250*/  ISETP.NE.AND P1, PT, R6, R9, PT ;  /* 0x000000090600720c */ /* 0x004fda0003f25270 */
[----:B------:R-:W-:Y:S05]  /*0260*/  @P1 BRA `(.L_x_5) ;  /* 0x0000000000281947 */ /* 0x000fea0003800000 */
[----:B------:R-:W-:Y:S02]  /*0270*/  VIADD R12, R12, 0x1 ;  /* 0x000000010c0c7836 */ /* 0x000fe40000000000 */
[----:B------:R-:W-:-:S03]  /*0280*/  VIADD R13, R13, 0x1 ;  /* 0x000000010d0d7836 */ /* 0x000fc60000000000 */
[----:B------:R-:W-:-:S13]  /*0290*/  ISETP.NE.AND P1, PT, R12, UR10, PT ;  /* 0x0000000a0c007c0c */ /* 0x000fda000bf25270 */
[----:B------:R-:W-:Y:S05]  /*02a0*/  @P1 BRA `(.L_x_6) ;  /* 0x0000000000341947 */ /* 0x000fea0003800000 */
[----:B------:R-:W1:Y:S02]  /*02b0*/  LDCU.64 UR8, c[0x0][0x3a8] ;  /* 0x00007500ff0877ac */ /* 0x000e640008000a00 */
[----:B-1----:R-:W-:Y:S01]  /*02c0*/  IADD3 R2, P0, PT, R0, UR8, RZ ;  /* 0x0000000800027c10 */ /* 0x002fe2000ff1e0ff */
[----:B------:R-:W-:-:S04]  /*02d0*/  IMAD.MOV.U32 R0, RZ, RZ, 0x1 ;  /* 0x00000001ff007424 */ /* 0x000fc800078e00ff */
[----:B------:R-:W-:-:S05]  /*02e0*/  IMAD.X R3, RZ, RZ, UR9, P0 ;  /* 0x00000009ff037e24 */ /* 0x000fca00080e06ff */
[----:B------:R-:W-:Y:S01]  /*02f0*/  STG.E.U8 desc[UR4][R2.64], R0 ;  /* 0x0000000002007986 */ /* 0x000fe2000c101104 */
[----:B------:R-:W-:Y:S05]  /*0300*/  EXIT ;  /* 0x000000000000794d */ /* 0x000fea0003800000 */
.L_x_5:
[----:B------:R-:W-:-:S13]  /*0310*/  ISETP.GE.AND P1, PT, R12, 0x1, PT ;  /* 0x000000010c00780c */ /* 0x000fda0003f26270 */
[----:B------:R-:W-:Y:S05]  /*0320*/  @!P1 BRA `(.L_x_7) ;  /* 0x0000000000109947 */ /* 0x000fea0003800000 */
[----:B------:R-:W-:-:S04]  /*0330*/  VIADD R7, R12, 0xffffffff ;  /* 0xffffffff0c077836 */ /* 0x000fc80000000000 */
[----:B0-----:R-:W-:-:S05]  /*0340*/  IMAD.WIDE.U32 R6, R7, 0x4, R4 ;  /* 0x0000000407067825 */ /* 0x001fca00078e0004 */
[----:B------:R1:W5:Y:S01]  /*0350*/  LDG.E R12, desc[UR4][R6.64] ;  /* 0x00000004060c7981 */ /* 0x000362000c1e1900 */
[----:B------:R-:W-:Y:S05]  /*0360*/  BRA `(.L_x_6) ;  /* 0x0000000000047947 */ /* 0x000fea0003800000 */
.L_x_7:
[----:B------:R-:W-:-:S07]  /*0370*/  VIADD R13, R13, 0x1 ;  /* 0x000000010d0d7836 */ /* 0x000fce0000000000 */
.L_x_6:
[----:B------:R-:W-:Y:S05]  /*0380*/  BSYNC.RECONVERGENT B2 ;  /* 0x0000000000027941 */ /* 0x000fea0003800200 */
.L_x_4:
[----:B------:R-:W-:-:S13]  /*0390*/  ISETP.GE.AND P1, PT, R13, R16, PT ;  /* 0x000000100d00720c */ /* 0x000fda0003f26270 */
[----:B------:R-:W-:Y:S05]  /*03a0*/  @!P1 BRA `(.L_x_8) ;  /* 0xfffffffc008c9947 */ /* 0x000fea000383ffff */
.L_x_3:
[----:B------:R-:W-:Y:S05]  /*03b0*/  BSYNC.RECONVERGENT B1 ;  /* 0x0000000000017941 */ /* 0x000fea0003800200 */
.L_x_2:
[----:B------:R-:W-:Y:S05]  /*03c0*/  @!P0 BRA `(.L_x_9) ;  /* 0xfffffffc004c8947 */ /* 0x000fea000383ffff */
.L_x_1:
[----:B------:R-:W-:Y:S05]  /*03d0*/  BSYNC.RECONVERGENT B0 ;  /* 0x0000000000007941 */ /* 0x000fea0003800200 */
.L_x_0:
[----:B------:R-:W2:Y:S02]  /*03e0*/  LDCU.64 UR8, c[0x0][0x3a8] ;  /* 0x00007500ff0877ac */ /* 0x000ea40008000a00 */
[----:B--2--5:R-:W-:-:S05]  /*03f0*/  IADD3 R2, P0, PT, R0, UR8, RZ ;  /* 0x0000000800027c10 */ /* 0x024fca000ff1e0ff */
[----:B------:R-:W-:-:S05]  /*0400*/  IMAD.X R3, RZ, RZ, UR9, P0 ;  /* 0x00000009ff037e24 */ /* 0x000fca00080e06ff */
[----:B------:R-:W-:Y:S01]  /*0410*/  STG.E.U8 desc[UR4][R2.64], RZ ;  /* 0x000000ff02007986 */ /* 0x000fe2000c101104 */
[----:B------:R-:W-:Y:S05]  /*0420*/  EXIT ;  /* 0x000000000000794d */ /* 0x000fea0003800000 */
.L_x_10:
[----:B------:R-:W-:-:S00]  /*0430*/  BRA `(.L_x_10) ;  /* 0xfffffffc00fc7947 */ /* 0x000fc0000383ffff */
[----:B------:R-:W-:-:S00]  /*0440*/  NOP ;  /* 0x0000000000007918 */ /* 0x000fc00000000000 */
        /* <DEDUP_REMOVED lines=11> */
.L_x_12:


//--------------------- .text._Z11KMP_PATTERNPcPS_PiS1_iPb --------------------------
	.section	.text._Z11KMP_PATTERNPcPS_PiS1_iPb,"ax",@progbits
	.align	128
        .global         _Z11KMP_PATTERNPcPS_PiS1_iPb
        .type           _Z11KMP_PATTERNPcPS_PiS1_iPb,@function
        .size           _Z11KMP_PATTERNPcPS_PiS1_iPb,(.L_x_13 - _Z11KMP_PATTERNPcPS_PiS1_iPb)
        .other          _Z11KMP_PATTERNPcPS_PiS1_iPb,@"STO_CUDA_ENTRY STV_DEFAULT"
_Z11KMP_PATTERNPcPS_PiS1_iPb:
.text._Z11KMP_PATTERNPcPS_PiS1_iPb:
[----:B------:R-:W-:Y:S01]  /*0000*/  LDC R1, c[0x0][0x37c] ;  /* 0x0000df00ff017b82 */ /* 0x000fe20000000800 */
[----:B------:R-:W-:Y:S05]  /*0010*/  EXIT ;  /* 0x000000000000794d */ /* 0x000fea0003800000 */
.L_x_11:
        /* <DEDUP_REMOVED lines=14> */
.L_x_13:


//--------------------- .nv.shared.reserved.0     --------------------------
	.section	.nv.shared.reserved.0,"aw",@nobits
	.weak		__nv_reservedSMEM_offset_0_alias
	.size		__nv_reservedSMEM_offset_0_alias, 0, 64
	.other		__nv_reservedSMEM_offset_0_alias,@"STO_CUDA_RESERVED_SHARED STV_DEFAULT"
__nv_reservedSMEM_offset_0_alias:
	.zero		0
	.zero		64


//--------------------- .nv.constant0._Z3KMPPcPS_PiS1_iPb --------------------------
	.section	.nv.constant0._Z3KMPPcPS_PiS1_iPb,"a",@progbits
	.sectionflags	@""
	.align	4
.nv.constant0._Z3KMPPcPS_PiS1_iPb:
	.zero		944


//--------------------- .nv.constant0._Z11KMP_PATTERNPcPS_PiS1_iPb --------------------------
	.section	.nv.constant0._Z11KMP_PATTERNPcPS_PiS1_iPb,"a",@progbits
	.sectionflags	@""
	.align	4
.nv.constant0._Z11KMP_PATTERNPcPS_PiS1_iPb:
	.zero		944


//--------------------- SYMBOLS --------------------------

	.type		.nv.reservedSmem.offset0,@object
	.size		.nv.reservedSmem.offset0,0x4
